//
// Generated by NVIDIA NVVM Compiler
//
// Compiler Build ID: CL-36424714
// Cuda compilation tools, release 13.0, V13.0.88
// Based on NVVM 20.0.0
//

.version 9.0
.target sm_100
.address_size 64

	// .globl	_Z17kernel_leaky_reluPfS_mf

.visible .entry _Z17kernel_leaky_reluPfS_mf(
	.param .u64 .ptr .align 1 _Z17kernel_leaky_reluPfS_mf_param_0,
	.param .u64 .ptr .align 1 _Z17kernel_leaky_reluPfS_mf_param_1,
	.param .u64 _Z17kernel_leaky_reluPfS_mf_param_2,
	.param .f32 _Z17kernel_leaky_reluPfS_mf_param_3
)
{
	.reg .pred 	%p<4>;
	.reg .b32 	%r<10>;
	.reg .b32 	%f<5>;
	.reg .b64 	%rd<13>;

	ld.param.u64 	%rd6, [_Z17kernel_leaky_reluPfS_mf_param_0];
	ld.param.u64 	%rd7, [_Z17kernel_leaky_reluPfS_mf_param_1];
	ld.param.u64 	%rd8, [_Z17kernel_leaky_reluPfS_mf_param_2];
	ld.param.f32 	%f1, [_Z17kernel_leaky_reluPfS_mf_param_3];
	mov.u32 	%r6, %tid.x;
	mov.u32 	%r7, %ctaid.x;
	mov.u32 	%r1, %ntid.x;
	mad.lo.s32 	%r9, %r7, %r1, %r6;
	cvt.s64.s32 	%rd12, %r9;
	setp.le.u64 	%p1, %rd8, %rd12;
	@%p1 bra 	$L__BB0_3;
	mov.u32 	%r8, %nctaid.x;
	mul.lo.s32 	%r3, %r1, %r8;
	cvta.to.global.u64 	%rd2, %rd7;
	cvta.to.global.u64 	%rd3, %rd6;
$L__BB0_2:
	shl.b64 	%rd9, %rd12, 2;
	add.s64 	%rd10, %rd2, %rd9;
	ld.global.f32 	%f2, [%rd10];
	setp.gt.f32 	%p2, %f2, 0f00000000;
	mul.f32 	%f3, %f1, %f2;
	selp.f32 	%f4, %f2, %f3, %p2;
	add.s64 	%rd11, %rd3, %rd9;
	st.global.f32 	[%rd11], %f4;
	add.s32 	%r9, %r9, %r3;
	cvt.s64.s32 	%rd12, %r9;
	setp.gt.u64 	%p3, %rd8, %rd12;
	@%p3 bra 	$L__BB0_2;
$L__BB0_3:
	ret;

}


// ===== COMPILED SASS (sm_100) =====

	.target	sm_100

	.elftype	@"ET_EXEC"


//--------------------- .note.nv.tkinfo           --------------------------
	.section	.note.nv.tkinfo,"",@"SHT_NOTE"
	.sectionflags	@"SHF_NOTE_NV_TKINFO"
	.tkinfo
        /*0018*/ 	.word	0x00000002
        /*0030*/ 	.string	""
        /*0030*/ 	.string	"ptxas"
        /*0030*/ 	.string	"Cuda compilation tools, release 13.0, V13.0.88"
        /*0030*/ 	.string	"Build cuda_13.0.r13.0/compiler.36424714_0"
        /*0030*/ 	.string	"-arch sm_100 -m 64 "



//--------------------- .note.nv.cuinfo           --------------------------
	.section	.note.nv.cuinfo,"",@"SHT_NOTE"
	.sectionflags	@"SHF_NOTE_NV_CUINFO"
        /*0018*/ 	.short	0x0002
        /*001a*/ 	.short	0x0064
        /*001c*/ 	.short	0x0082
	.zero		2


//--------------------- .nv.info                  --------------------------
	.section	.nv.info,"",@"SHT_CUDA_INFO"
	.align	4


	//----- nvinfo : EIATTR_REGCOUNT
	.align		4
        /*0000*/ 	.byte	0x04, 0x2f
        /*0002*/ 	.short	(.L_1 - .L_0)
	.align		4
.L_0:
        /*0004*/ 	.word	index@(_Z17kernel_leaky_reluPfS_mf)
        /*0008*/ 	.word	0x0000000e


	//----- nvinfo : EIATTR_FRAME_SIZE
	.align		4
.L_1:
        /*000c*/ 	.byte	0x04, 0x11
        /*000e*/ 	.short	(.L_3 - .L_2)
	.align		4
.L_2:
        /*0010*/ 	.word	index@(_Z17kernel_leaky_reluPfS_mf)
        /*0014*/ 	.word	0x00000000


	//----- nvinfo : EIATTR_MIN_STACK_SIZE
	.align		4
.L_3:
        /*0018*/ 	.byte	0x04, 0x12
        /*001a*/ 	.short	(.L_5 - .L_4)
	.align		4
.L_4:
        /*001c*/ 	.word	index@(_Z17kernel_leaky_reluPfS_mf)
        /*0020*/ 	.word	0x00000000
.L_5:


//--------------------- .nv.compat                --------------------------
	.section	.nv.compat,"",@"SHT_CUDA_COMPAT_INFO"
	.align	4
        /*0000*/ 	.byte	0x02, 0x09, 0x00, 0x00, 0x02, 0x02, 0x01, 0x00, 0x02, 0x05, 0x05, 0x00, 0x03, 0x07, 0x01, 0x01
        /*0010*/ 	.byte	0x02, 0x03, 0x00, 0x00, 0x02, 0x06, 0x01, 0x00, 0x04, 0x0b, 0x08, 0x00, 0x09, 0x00, 0x00, 0x00
        /*0020*/ 	.byte	0x00, 0x00, 0x00, 0x00


//--------------------- .nv.info._Z17kernel_leaky_reluPfS_mf --------------------------
	.section	.nv.info._Z17kernel_leaky_reluPfS_mf,"",@"SHT_CUDA_INFO"
	.sectionflags	@""
	.align	4


	//----- nvinfo : EIATTR_CUDA_API_VERSION
	.align		4
        /*0000*/ 	.byte	0x04, 0x37
        /*0002*/ 	.short	(.L_7 - .L_6)
.L_6:
        /*0004*/ 	.word	0x00000082


	//----- nvinfo : EIATTR_KPARAM_INFO
	.align		4
.L_7:
        /*0008*/ 	.byte	0x04, 0x17
        /*000a*/ 	.short	(.L_9 - .L_8)
.L_8:
        /*000c*/ 	.word	0x00000000
        /*0010*/ 	.short	0x0003
        /*0012*/ 	.short	0x0018
        /*0014*/ 	.byte	0x00, 0xf0, 0x11, 0x00


	//----- nvinfo : EIATTR_KPARAM_INFO
	.align		4
.L_9:
        /*0018*/ 	.byte	0x04, 0x17
        /*001a*/ 	.short	(.L_11 - .L_10)
.L_10:
        /*001c*/ 	.word	0x00000000
        /*0020*/ 	.short	0x0002
        /*0022*/ 	.short	0x0010
        /*0024*/ 	.byte	0x00, 0xf0, 0x21, 0x00


	//----- nvinfo : EIATTR_KPARAM_INFO
	.align		4
.L_11:
        /*0028*/ 	.byte	0x04, 0x17
        /*002a*/ 	.short	(.L_13 - .L_12)
.L_12:
        /*002c*/ 	.word	0x00000000
        /*0030*/ 	.short	0x0001
        /*0032*/ 	.short	0x0008
        /*0034*/ 	.byte	0x00, 0xf5, 0x21, 0x00


	//----- nvinfo : EIATTR_KPARAM_INFO
	.align		4
.L_13:
        /*0038*/ 	.byte	0x04, 0x17
        /*003a*/ 	.short	(.L_15 - .L_14)
.L_14:
        /*003c*/ 	.word	0x00000000
        /*0040*/ 	.short	0x0000
        /*0042*/ 	.short	0x0000
        /*0044*/ 	.byte	0x00, 0xf5, 0x21, 0x00


	//----- nvinfo : EIATTR_SPARSE_MMA_MASK
	.align		4
.L_15:
        /*0048*/ 	.byte	0x03, 0x50
        /*004a*/ 	.short	0x0000


	//----- nvinfo : EIATTR_MAXREG_COUNT
	.align		4
        /*004c*/ 	.byte	0x03, 0x1b
        /*004e*/ 	.short	0x00ff


	//----- nvinfo : EIATTR_MERCURY_ISA_VERSION
	.align		4
        /*0050*/ 	.byte	0x03, 0x5f
        /*0052*/ 	.short	0x0101


	//----- nvinfo : EIATTR_VRC_CTA_INIT_COUNT
	.align		4
        /*0054*/ 	.byte	0x02, 0x4a
	.zero		1
	.zero		1


	//----- nvinfo : EIATTR_EXIT_INSTR_OFFSETS
	.align		4
        /*0058*/ 	.byte	0x04, 0x1c
        /*005a*/ 	.short	(.L_17 - .L_16)


	//   ....[0]....
.L_16:
        /*005c*/ 	.word	0x00000090


	//   ....[1]....
        /*0060*/ 	.word	0x00000210


	//----- nvinfo : EIATTR_CRS_STACK_SIZE
	.align		4
.L_17:
        /*0064*/ 	.byte	0x04, 0x1e
        /*0066*/ 	.short	(.L_19 - .L_18)
.L_18:
        /*0068*/ 	.word	0x00000000


	//----- nvinfo : EIATTR_CBANK_PARAM_SIZE
	.align		4
.L_19:
        /*006c*/ 	.byte	0x03, 0x19
        /*006e*/ 	.short	0x001c


	//----- nvinfo : EIATTR_PARAM_CBANK
	.align		4
        /*0070*/ 	.byte	0x04, 0x0a
        /*0072*/ 	.short	(.L_21 - .L_20)
	.align		4
.L_20:
        /*0074*/ 	.word	index@(.nv.constant0._Z17kernel_leaky_reluPfS_mf)
        /*0078*/ 	.short	0x0380
        /*007a*/ 	.short	0x001c


	//----- nvinfo : EIATTR_SW_WAR
	.align		4
.L_21:
        /*007c*/ 	.byte	0x04, 0x36
        /*007e*/ 	.short	(.L_23 - .L_22)
.L_22:
        /*0080*/ 	.word	0x00000008
.L_23:


//--------------------- .nv.callgraph             --------------------------
	.section	.nv.callgraph,"",@"SHT_CUDA_CALLGRAPH"
	.align	4
	.sectionentsize	8
	.align		4
        /*0000*/ 	.word	0x00000000
	.align		4
        /*0004*/ 	.word	0xffffffff
	.align		4
        /*0008*/ 	.word	0x00000000
	.align		4
        /*000c*/ 	.word	0xfffffffe
	.align		4
        /*0010*/ 	.word	0x00000000
	.align		4
        /*0014*/ 	.word	0xfffffffd
	.align		4
        /*0018*/ 	.word	0x00000000
	.align		4
        /*001c*/ 	.word	0xfffffffc


//--------------------- .text._Z17kernel_leaky_reluPfS_mf --------------------------
	.section	.text._Z17kernel_leaky_reluPfS_mf,"ax",@progbits
	.align	128
        .global         _Z17kernel_leaky_reluPfS_mf
        .type           _Z17kernel_leaky_reluPfS_mf,@function
        .size           _Z17kernel_leaky_reluPfS_mf,(.L_x_2 - _Z17kernel_leaky_reluPfS_mf)
        .other          _Z17kernel_leaky_reluPfS_mf,@"STO_CUDA_ENTRY STV_DEFAULT"
_Z17kernel_leaky_reluPfS_mf:
.text._Z17kernel_leaky_reluPfS_mf:
[----:B------:R-:W-:Y:S01]  /*0000*/  LDC R1, c[0x0][0x37c] ;  /* 0x0000df00ff017b82 */ /* 0x000fe20000000800 */
[----:B------:R-:W0:Y:S07]  /*0010*/  S2R R0, SR_TID.X ;  /* 0x0000000000007919 */ /* 0x000e2e0000002100 */
[----:B------:R-:W0:Y:S01]  /*0020*/  S2UR UR4, SR_CTAID.X ;  /* 0x00000000000479c3 */ /* 0x000e220000002500 */
[----:B------:R-:W1:Y:S07]  /*0030*/  LDCU.64 UR8, c[0x0][0x390] ;  /* 0x00007200ff0877ac */ /* 0x000e6e0008000a00 */
[----:B------:R-:W0:Y:S02]  /*0040*/  LDC R7, c[0x0][0x360] ;  /* 0x0000d800ff077b82 */ /* 0x000e240000000800 */
[----:B0-----:R-:W-:-:S05]  /*0050*/  IMAD R0, R7, UR4, R0 ;  /* 0x0000000407007c24 */ /* 0x001fca000f8e0200 */
[----:B-1----:R-:W-:Y:S02]  /*0060*/  ISETP.GE.U32.AND P0, PT, R0, UR8, PT ;  /* 0x0000000800007c0c */ /* 0x002fe4000bf06070 */
[----:B------:R-:W-:-:S04]  /*0070*/  SHF.R.S32.HI R2, RZ, 0x1f, R0 ;  /* 0x0000001fff027819 */ /* 0x000fc80000011400 */
[----:B------:R-:W-:-:S13]  /*0080*/  ISETP.GE.U32.AND.EX P0, PT, R2, UR9, PT, P0 ;  /* 0x0000000902007c0c */ /* 0x000fda000bf06100 */
[----:B------:R-:W-:Y:S05]  /*0090*/  @P0 EXIT ;  /* 0x000000000000094d */ /* 0x000fea0003800000 */
[----:B------:R-:W0:Y:S01]  /*00a0*/  LDCU UR4, c[0x0][0x370] ;  /* 0x00006e00ff0477ac */ /* 0x000e220008000800 */
[----:B------:R-:W-:Y:S02]  /*00b0*/  IMAD.MOV.U32 R11, RZ, RZ, R2 ;  /* 0x000000ffff0b7224 */ /* 0x000fe400078e0002 */
[----:B------:R-:W-:Y:S01]  /*00c0*/  IMAD.MOV.U32 R6, RZ, RZ, R0 ;  /* 0x000000ffff067224 */ /* 0x000fe200078e0000 */
[----:B------:R-:W1:Y:S01]  /*00d0*/  LDCU.64 UR6, c[0x0][0x358] ;  /* 0x00006b00ff0677ac */ /* 0x000e620008000a00 */
[----:B------:R-:W2:Y:S01]  /*00e0*/  LDCU UR5, c[0x0][0x398] ;  /* 0x00007300ff0577ac */ /* 0x000ea20008000800 */
[----:B------:R-:W3:Y:S01]  /*00f0*/  LDCU.128 UR12, c[0x0][0x380] ;  /* 0x00007000ff0c77ac */ /* 0x000ee20008000c00 */
[----:B0-----:R-:W-:-:S07]  /*0100*/  IMAD R7, R7, UR4, RZ ;  /* 0x0000000407077c24 */ /* 0x001fce000f8e02ff */
.L_x_0:
[C---:B------:R-:W-:Y:S01]  /*0110*/  IMAD.SHL.U32 R4, R6.reuse, 0x4, RZ ;  /* 0x0000000406047824 */ /* 0x040fe200078e00ff */
[----:B------:R-:W-:-:S04]  /*0120*/  SHF.L.U64.HI R5, R6, 0x2, R11 ;  /* 0x0000000206057819 */ /* 0x000fc8000001020b */
[----:B---3--:R-:W-:-:S04]  /*0130*/  IADD3 R2, P0, PT, R4, UR14, RZ ;  /* 0x0000000e04027c10 */ /* 0x008fc8000ff1e0ff */
[----:B------:R-:W-:-:S05]  /*0140*/  IADD3.X R3, PT, PT, R5, UR15, RZ, P0, !PT ;  /* 0x0000000f05037c10 */ /* 0x000fca00087fe4ff */
[----:B-1----:R-:W3:Y:S01]  /*0150*/  LDG.E R9, desc[UR6][R2.64] ;  /* 0x0000000602097981 */ /* 0x002ee2000c1e1900 */
[----:B------:R-:W-:Y:S01]  /*0160*/  IADD3 R4, P1, PT, R4, UR12, RZ ;  /* 0x0000000c04047c10 */ /* 0x000fe2000ff3e0ff */
[----:B------:R-:W-:-:S03]  /*0170*/  IMAD.IADD R6, R7, 0x1, R0 ;  /* 0x0000000107067824 */ /* 0x000fc600078e0200 */
[----:B------:R-:W-:Y:S01]  /*0180*/  IADD3.X R5, PT, PT, R5, UR13, RZ, P1, !PT ;  /* 0x0000000d05057c10 */ /* 0x000fe20008ffe4ff */
[--C-:B------:R-:W-:Y:S01]  /*0190*/  IMAD.MOV.U32 R0, RZ, RZ, R6.reuse ;  /* 0x000000ffff007224 */ /* 0x100fe200078e0006 */
[----:B------:R-:W-:Y:S02]  /*01a0*/  SHF.R.S32.HI R11, RZ, 0x1f, R6 ;  /* 0x0000001fff0b7819 */ /* 0x000fe40000011406 */
[----:B---3--:R-:W-:-:S13]  /*01b0*/  FSETP.GT.AND P0, PT, R9, RZ, PT ;  /* 0x000000ff0900720b */ /* 0x008fda0003f04000 */
[----:B--2---:R-:W-:Y:S01]  /*01c0*/  @!P0 FMUL R9, R9, UR5 ;  /* 0x0000000509098c20 */ /* 0x004fe20008400000 */
[----:B------:R-:W-:-:S04]  /*01d0*/  ISETP.GE.U32.AND P0, PT, R6, UR8, PT ;  /* 0x0000000806007c0c */ /* 0x000fc8000bf06070 */
[----:B------:R0:W-:Y:S01]  /*01e0*/  STG.E desc[UR6][R4.64], R9 ;  /* 0x0000000904007986 */ /* 0x0001e2000c101906 */
[----:B------:R-:W-:-:S13]  /*01f0*/  ISETP.GE.U32.AND.EX P0, PT, R11, UR9, PT, P0 ;  /* 0x000000090b007c0c */ /* 0x000fda000bf06100 */
[----:B0-----:R-:W-:Y:S05]  /*0200*/  @!P0 BRA `(.L_x_0) ;  /* 0xfffffffc00c08947 */ /* 0x001fea000383ffff */
[----:B------:R-:W-:Y:S05]  /*0210*/  EXIT ;  /* 0x000000000000794d */ /* 0x000fea0003800000 */
.L_x_1:
[----:B------:R-:W-:-:S00]  /*0220*/  BRA `(.L_x_1) ;  /* 0xfffffffc00fc7947 */ /* 0x000fc0000383ffff */
[----:B------:R-:W-:-:S00]  /*0230*/  NOP ;  /* 0x0000000000007918 */ /* 0x000fc00000000000 */
        /* <DEDUP_REMOVED lines=12> */
.L_x_2:


//--------------------- .nv.shared.reserved.0     --------------------------
	.section	.nv.shared.reserved.0,"aw",@nobits
	.weak		__nv_reservedSMEM_offset_0_alias
	.size		__nv_reservedSMEM_offset_0_alias, 0, 64
	.other		__nv_reservedSMEM_offset_0_alias,@"STO_CUDA_RESERVED_SHARED STV_DEFAULT"
__nv_reservedSMEM_offset_0_alias:
	.zero		0
	.zero		64


//--------------------- .nv.constant0._Z17kernel_leaky_reluPfS_mf --------------------------
	.section	.nv.constant0._Z17kernel_leaky_reluPfS_mf,"a",@progbits
	.sectionflags	@""
	.align	4
.nv.constant0._Z17kernel_leaky_reluPfS_mf:
	.zero		924


//--------------------- SYMBOLS --------------------------

	.type		.nv.reservedSmem.offset0,@object
	.size		.nv.reservedSmem.offset0,0x4
